//
// Generated by NVIDIA NVVM Compiler
//
// Compiler Build ID: CL-36424714
// Cuda compilation tools, release 13.0, V13.0.88
// Based on NVVM 20.0.0
//

.version 9.0
.target sm_100
.address_size 64

	// .globl	_Z16mean_kernel_fp16PKfPfi

.visible .entry _Z16mean_kernel_fp16PKfPfi(
	.param .u64 .ptr .align 1 _Z16mean_kernel_fp16PKfPfi_param_0,
	.param .u64 .ptr .align 1 _Z16mean_kernel_fp16PKfPfi_param_1,
	.param .u32 _Z16mean_kernel_fp16PKfPfi_param_2
)
{
	.reg .pred 	%p<2>;
	.reg .b16 	%rs<7>;
	.reg .b32 	%r<7>;
	.reg .b32 	%f<5>;
	.reg .b64 	%rd<7>;

	ld.param.u64 	%rd1, [_Z16mean_kernel_fp16PKfPfi_param_0];
	ld.param.u64 	%rd2, [_Z16mean_kernel_fp16PKfPfi_param_1];
	ld.param.u32 	%r2, [_Z16mean_kernel_fp16PKfPfi_param_2];
	mov.u32 	%r3, %ctaid.x;
	mov.u32 	%r4, %ntid.x;
	mov.u32 	%r5, %tid.x;
	mad.lo.s32 	%r1, %r3, %r4, %r5;
	setp.ge.s32 	%p1, %r1, %r2;
	@%p1 bra 	$L__BB0_2;
	cvta.to.global.u64 	%rd3, %rd1;
	cvta.to.global.u64 	%rd4, %rd2;
	mul.wide.s32 	%rd5, %r1, 4;
	add.s64 	%rd6, %rd3, %rd5;
	ld.global.f32 	%f1, [%rd6];
	// begin inline asm
	{  cvt.rn.f16.f32 %rs1, %f1;}

	// end inline asm
	mov.b32 	%r6, 0;
	// begin inline asm
	cvt.rn.f16.s32 %rs2, %r6;
	// end inline asm
	// begin inline asm
	{add.f16 %rs3,%rs2,%rs1;
}
	// end inline asm
	// begin inline asm
	{  cvt.f32.f16 %f2, %rs3;}

	// end inline asm
	cvt.rn.f32.s32 	%f3, %r2;
	div.rn.f32 	%f4, %f2, %f3;
	st.global.f32 	[%rd4], %f4;
$L__BB0_2:
	ret;

}


// ===== COMPILED SASS (sm_100) =====

	.target	sm_100

	.elftype	@"ET_EXEC"


//--------------------- .note.nv.tkinfo           --------------------------
	.section	.note.nv.tkinfo,"",@"SHT_NOTE"
	.sectionflags	@"SHF_NOTE_NV_TKINFO"
	.tkinfo
        /*0018*/ 	.word	0x00000002
        /*0030*/ 	.string	""
        /*0030*/ 	.string	"ptxas"
        /*0030*/ 	.string	"Cuda compilation tools, release 13.0, V13.0.88"
        /*0030*/ 	.string	"Build cuda_13.0.r13.0/compiler.36424714_0"
        /*0030*/ 	.string	"-arch sm_100 -m 64 "



//--------------------- .note.nv.cuinfo           --------------------------
	.section	.note.nv.cuinfo,"",@"SHT_NOTE"
	.sectionflags	@"SHF_NOTE_NV_CUINFO"
        /*0018*/ 	.short	0x0002
        /*001a*/ 	.short	0x0064
        /*001c*/ 	.short	0x0082
	.zero		2


//--------------------- .nv.info                  --------------------------
	.section	.nv.info,"",@"SHT_CUDA_INFO"
	.align	4


	//----- nvinfo : EIATTR_REGCOUNT
	.align		4
        /*0000*/ 	.byte	0x04, 0x2f
        /*0002*/ 	.short	(.L_1 - .L_0)
	.align		4
.L_0:
        /*0004*/ 	.word	index@(_Z16mean_kernel_fp16PKfPfi)
        /*0008*/ 	.word	0x0000000e


	//----- nvinfo : EIATTR_FRAME_SIZE
	.align		4
.L_1:
        /*000c*/ 	.byte	0x04, 0x11
        /*000e*/ 	.short	(.L_3 - .L_2)
	.align		4
.L_2:
        /*0010*/ 	.word	index@($__internal_0_$__cuda_sm3x_div_rn_noftz_f32_slowpath)
        /*0014*/ 	.word	0x00000000


	//----- nvinfo : EIATTR_FRAME_SIZE
	.align		4
.L_3:
        /*0018*/ 	.byte	0x04, 0x11
        /*001a*/ 	.short	(.L_5 - .L_4)
	.align		4
.L_4:
        /*001c*/ 	.word	index@(_Z16mean_kernel_fp16PKfPfi)
        /*0020*/ 	.word	0x00000000


	//----- nvinfo : EIATTR_MIN_STACK_SIZE
	.align		4
.L_5:
        /*0024*/ 	.byte	0x04, 0x12
        /*0026*/ 	.short	(.L_7 - .L_6)
	.align		4
.L_6:
        /*0028*/ 	.word	index@(_Z16mean_kernel_fp16PKfPfi)
        /*002c*/ 	.word	0x00000000
.L_7:


//--------------------- .nv.compat                --------------------------
	.section	.nv.compat,"",@"SHT_CUDA_COMPAT_INFO"
	.align	4
        /*0000*/ 	.byte	0x02, 0x09, 0x00, 0x00, 0x02, 0x02, 0x01, 0x00, 0x02, 0x05, 0x05, 0x00, 0x03, 0x07, 0x01, 0x01
        /*0010*/ 	.byte	0x02, 0x03, 0x00, 0x00, 0x02, 0x06, 0x01, 0x00, 0x04, 0x0b, 0x08, 0x00, 0x01, 0x00, 0x00, 0x00
        /*0020*/ 	.byte	0x00, 0x00, 0x00, 0x00


//--------------------- .nv.info._Z16mean_kernel_fp16PKfPfi --------------------------
	.section	.nv.info._Z16mean_kernel_fp16PKfPfi,"",@"SHT_CUDA_INFO"
	.sectionflags	@""
	.align	4


	//----- nvinfo : EIATTR_CUDA_API_VERSION
	.align		4
        /*0000*/ 	.byte	0x04, 0x37
        /*0002*/ 	.short	(.L_9 - .L_8)
.L_8:
        /*0004*/ 	.word	0x00000082


	//----- nvinfo : EIATTR_KPARAM_INFO
	.align		4
.L_9:
        /*0008*/ 	.byte	0x04, 0x17
        /*000a*/ 	.short	(.L_11 - .L_10)
.L_10:
        /*000c*/ 	.word	0x00000000
        /*0010*/ 	.short	0x0002
        /*0012*/ 	.short	0x0010
        /*0014*/ 	.byte	0x00, 0xf0, 0x11, 0x00


	//----- nvinfo : EIATTR_KPARAM_INFO
	.align		4
.L_11:
        /*0018*/ 	.byte	0x04, 0x17
        /*001a*/ 	.short	(.L_13 - .L_12)
.L_12:
        /*001c*/ 	.word	0x00000000
        /*0020*/ 	.short	0x0001
        /*0022*/ 	.short	0x0008
        /*0024*/ 	.byte	0x00, 0xf5, 0x21, 0x00


	//----- nvinfo : EIATTR_KPARAM_INFO
	.align		4
.L_13:
        /*0028*/ 	.byte	0x04, 0x17
        /*002a*/ 	.short	(.L_15 - .L_14)
.L_14:
        /*002c*/ 	.word	0x00000000
        /*0030*/ 	.short	0x0000
        /*0032*/ 	.short	0x0000
        /*0034*/ 	.byte	0x00, 0xf5, 0x21, 0x00


	//----- nvinfo : EIATTR_SPARSE_MMA_MASK
	.align		4
.L_15:
        /*0038*/ 	.byte	0x03, 0x50
        /*003a*/ 	.short	0x0000


	//----- nvinfo : EIATTR_MAXREG_COUNT
	.align		4
        /*003c*/ 	.byte	0x03, 0x1b
        /*003e*/ 	.short	0x00ff


	//----- nvinfo : EIATTR_MERCURY_ISA_VERSION
	.align		4
        /*0040*/ 	.byte	0x03, 0x5f
        /*0042*/ 	.short	0x0101


	//----- nvinfo : EIATTR_VRC_CTA_INIT_COUNT
	.align		4
        /*0044*/ 	.byte	0x02, 0x4a
	.zero		1
	.zero		1


	//----- nvinfo : EIATTR_EXIT_INSTR_OFFSETS
	.align		4
        /*0048*/ 	.byte	0x04, 0x1c
        /*004a*/ 	.short	(.L_17 - .L_16)


	//   ....[0]....
.L_16:
        /*004c*/ 	.word	0x00000070


	//   ....[1]....
        /*0050*/ 	.word	0x000001e0


	//----- nvinfo : EIATTR_CRS_STACK_SIZE
	.align		4
.L_17:
        /*0054*/ 	.byte	0x04, 0x1e
        /*0056*/ 	.short	(.L_19 - .L_18)
.L_18:
        /*0058*/ 	.word	0x00000000


	//----- nvinfo : EIATTR_CBANK_PARAM_SIZE
	.align		4
.L_19:
        /*005c*/ 	.byte	0x03, 0x19
        /*005e*/ 	.short	0x0014


	//----- nvinfo : EIATTR_PARAM_CBANK
	.align		4
        /*0060*/ 	.byte	0x04, 0x0a
        /*0062*/ 	.short	(.L_21 - .L_20)
	.align		4
.L_20:
        /*0064*/ 	.word	index@(.nv.constant0._Z16mean_kernel_fp16PKfPfi)
        /*0068*/ 	.short	0x0380
        /*006a*/ 	.short	0x0014


	//----- nvinfo : EIATTR_SW_WAR
	.align		4
.L_21:
        /*006c*/ 	.byte	0x04, 0x36
        /*006e*/ 	.short	(.L_23 - .L_22)
.L_22:
        /*0070*/ 	.word	0x00000008
.L_23:


//--------------------- .nv.callgraph             --------------------------
	.section	.nv.callgraph,"",@"SHT_CUDA_CALLGRAPH"
	.align	4
	.sectionentsize	8
	.align		4
        /*0000*/ 	.word	0x00000000
	.align		4
        /*0004*/ 	.word	0xffffffff
	.align		4
        /*0008*/ 	.word	0x00000000
	.align		4
        /*000c*/ 	.word	0xfffffffe
	.align		4
        /*0010*/ 	.word	0x00000000
	.align		4
        /*0014*/ 	.word	0xfffffffd
	.align		4
        /*0018*/ 	.word	0x00000000
	.align		4
        /*001c*/ 	.word	0xfffffffc


//--------------------- .text._Z16mean_kernel_fp16PKfPfi --------------------------
	.section	.text._Z16mean_kernel_fp16PKfPfi,"ax",@progbits
	.align	128
        .global         _Z16mean_kernel_fp16PKfPfi
        .type           _Z16mean_kernel_fp16PKfPfi,@function
        .size           _Z16mean_kernel_fp16PKfPfi,(.L_x_14 - _Z16mean_kernel_fp16PKfPfi)
        .other          _Z16mean_kernel_fp16PKfPfi,@"STO_CUDA_ENTRY STV_DEFAULT"
_Z16mean_kernel_fp16PKfPfi:
.text._Z16mean_kernel_fp16PKfPfi:
[----:B------:R-:W-:Y:S01]  /*0000*/  LDC R1, c[0x0][0x37c] ;  /* 0x0000df00ff017b82 */ /* 0x000fe20000000800 */
[----:B------:R-:W0:Y:S07]  /*0010*/  S2R R0, SR_TID.X ;  /* 0x0000000000007919 */ /* 0x000e2e0000002100 */
[----:B------:R-:W0:Y:S01]  /*0020*/  S2UR UR4, SR_CTAID.X ;  /* 0x00000000000479c3 */ /* 0x000e220000002500 */
[----:B------:R-:W1:Y:S07]  /*0030*/  LDCU UR6, c[0x0][0x390] ;  /* 0x00007200ff0677ac */ /* 0x000e6e0008000800 */
[----:B------:R-:W0:Y:S02]  /*0040*/  LDC R5, c[0x0][0x360] ;  /* 0x0000d800ff057b82 */ /* 0x000e240000000800 */
[----:B0-----:R-:W-:-:S05]  /*0050*/  IMAD R5, R5, UR4, R0 ;  /* 0x0000000405057c24 */ /* 0x001fca000f8e0200 */
[----:B-1----:R-:W-:-:S13]  /*0060*/  ISETP.GE.AND P0, PT, R5, UR6, PT ;  /* 0x0000000605007c0c */ /* 0x002fda000bf06270 */
[----:B------:R-:W-:Y:S05]  /*0070*/  @P0 EXIT ;  /* 0x000000000000094d */ /* 0x000fea0003800000 */
[----:B------:R-:W0:Y:S01]  /*0080*/  LDC.64 R2, c[0x0][0x380] ;  /* 0x0000e000ff027b82 */ /* 0x000e220000000a00 */
[----:B------:R-:W1:Y:S01]  /*0090*/  LDCU.64 UR4, c[0x0][0x358] ;  /* 0x00006b00ff0477ac */ /* 0x000e620008000a00 */
[----:B0-----:R-:W-:-:S06]  /*00a0*/  IMAD.WIDE R2, R5, 0x4, R2 ;  /* 0x0000000405027825 */ /* 0x001fcc00078e0202 */
[----:B-1----:R0:W2:Y:S01]  /*00b0*/  LDG.E R2, desc[UR4][R2.64] ;  /* 0x0000000402027981 */ /* 0x0020a2000c1e1900 */
[----:B------:R-:W-:Y:S01]  /*00c0*/  BSSY.RECONVERGENT B0, `(.L_x_0) ;  /* 0x000000f000007945 */ /* 0x000fe20003800200 */
[----:B0-----:R-:W-:-:S04]  /*00d0*/  I2FP.F32.S32 R3, UR6 ;  /* 0x0000000600037c45 */ /* 0x001fc80008201400 */
[----:B------:R-:W0:Y:S02]  /*00e0*/  MUFU.RCP R4, R3 ;  /* 0x0000000300047308 */ /* 0x000e240000001000 */
[----:B0-----:R-:W-:-:S04]  /*00f0*/  FFMA R5, -R3, R4, 1 ;  /* 0x3f80000003057423 */ /* 0x001fc80000000104 */
[----:B------:R-:W-:Y:S01]  /*0100*/  FFMA R5, R4, R5, R4 ;  /* 0x0000000504057223 */ /* 0x000fe20000000004 */
[----:B--2---:R-:W-:-:S05]  /*0110*/  F2FP.F16.F32.PACK_AB R0, RZ, R2 ;  /* 0x00000002ff00723e */ /* 0x004fca00000000ff */
[----:B------:R-:W-:-:S05]  /*0120*/  HADD2 R0, R0.H0_H0, RZ.H0_H0 ;  /* 0x200000ff00007230 */ /* 0x000fca0000000800 */
[----:B------:R-:W-:-:S04]  /*0130*/  HADD2.F32 R0, -RZ, R0.H0_H0 ;  /* 0x20000000ff007230 */ /* 0x000fc80000004100 */
[----:B------:R-:W0:Y:S01]  /*0140*/  FCHK P0, R0, R3 ;  /* 0x0000000300007302 */ /* 0x000e220000000000 */
[----:B------:R-:W-:-:S04]  /*0150*/  FFMA R4, R0, R5, RZ ;  /* 0x0000000500047223 */ /* 0x000fc800000000ff */
[----:B------:R-:W-:-:S04]  /*0160*/  FFMA R6, -R3, R4, R0 ;  /* 0x0000000403067223 */ /* 0x000fc80000000100 */
[----:B------:R-:W-:Y:S01]  /*0170*/  FFMA R5, R5, R6, R4 ;  /* 0x0000000605057223 */ /* 0x000fe20000000004 */
[----:B0-----:R-:W-:Y:S06]  /*0180*/  @!P0 BRA `(.L_x_1) ;  /* 0x0000000000088947 */ /* 0x001fec0003800000 */
[----:B------:R-:W-:-:S07]  /*0190*/  MOV R2, 0x1b0 ;  /* 0x000001b000027802 */ /* 0x000fce0000000f00 */
[----:B------:R-:W-:Y:S05]  /*01a0*/  CALL.REL.NOINC `($__internal_0_$__cuda_sm3x_div_rn_noftz_f32_slowpath) ;  /* 0x0000000000107944 */ /* 0x000fea0003c00000 */
.L_x_1:
[----:B------:R-:W-:Y:S05]  /*01b0*/  BSYNC.RECONVERGENT B0 ;  /* 0x0000000000007941 */ /* 0x000fea0003800200 */
.L_x_0:
[----:B------:R-:W0:Y:S02]  /*01c0*/  LDC.64 R2, c[0x0][0x388] ;  /* 0x0000e200ff027b82 */ /* 0x000e240000000a00 */
[----:B0-----:R-:W-:Y:S01]  /*01d0*/  STG.E desc[UR4][R2.64], R5 ;  /* 0x0000000502007986 */ /* 0x001fe2000c101904 */
[----:B------:R-:W-:Y:S05]  /*01e0*/  EXIT ;  /* 0x000000000000794d */ /* 0x000fea0003800000 */
        .weak           $__internal_0_$__cuda_sm3x_div_rn_noftz_f32_slowpath
        .type           $__internal_0_$__cuda_sm3x_div_rn_noftz_f32_slowpath,@function
        .size           $__internal_0_$__cuda_sm3x_div_rn_noftz_f32_slowpath,(.L_x_14 - $__internal_0_$__cuda_sm3x_div_rn_noftz_f32_slowpath)
$__internal_0_$__cuda_sm3x_div_rn_noftz_f32_slowpath:
[--C-:B------:R-:W-:Y:S01]  /*01f0*/  SHF.R.U32.HI R5, RZ, 0x17, R3.reuse ;  /* 0x00000017ff057819 */ /* 0x100fe20000011603 */
[----:B------:R-:W-:Y:S01]  /*0200*/  BSSY.RECONVERGENT B1, `(.L_x_2) ;  /* 0x0000064000017945 */ /* 0x000fe20003800200 */
[--C-:B------:R-:W-:Y:S01]  /*0210*/  SHF.R.U32.HI R4, RZ, 0x17, R0.reuse ;  /* 0x00000017ff047819 */ /* 0x100fe20000011600 */
[----:B------:R-:W-:Y:S01]  /*0220*/  IMAD.MOV.U32 R6, RZ, RZ, R0 ;  /* 0x000000ffff067224 */ /* 0x000fe200078e0000 */
[----:B------:R-:W-:Y:S01]  /*0230*/  LOP3.LUT R5, R5, 0xff, RZ, 0xc0, !PT ;  /* 0x000000ff05057812 */ /* 0x000fe200078ec0ff */
[----:B------:R-:W-:Y:S01]  /*0240*/  IMAD.MOV.U32 R7, RZ, RZ, R3 ;  /* 0x000000ffff077224 */ /* 0x000fe200078e0003 */
[----:B------:R-:W-:-:S03]  /*0250*/  LOP3.LUT R4, R4, 0xff, RZ, 0xc0, !PT ;  /* 0x000000ff04047812 */ /* 0x000fc600078ec0ff */
[----:B------:R-:W-:Y:S02]  /*0260*/  VIADD R10, R5, 0xffffffff ;  /* 0xffffffff050a7836 */ /* 0x000fe40000000000 */
[----:B------:R-:W-:-:S03]  /*0270*/  VIADD R9, R4, 0xffffffff ;  /* 0xffffffff04097836 */ /* 0x000fc60000000000 */
[----:B------:R-:W-:-:S04]  /*0280*/  ISETP.GT.U32.AND P0, PT, R10, 0xfd, PT ;  /* 0x000000fd0a00780c */ /* 0x000fc80003f04070 */
[----:B------:R-:W-:-:S13]  /*0290*/  ISETP.GT.U32.OR P0, PT, R9, 0xfd, P0 ;  /* 0x000000fd0900780c */ /* 0x000fda0000704470 */
[----:B------:R-:W-:Y:S01]  /*02a0*/  @!P0 IMAD.MOV.U32 R8, RZ, RZ, RZ ;  /* 0x000000ffff088224 */ /* 0x000fe200078e00ff */
[----:B------:R-:W-:Y:S06]  /*02b0*/  @!P0 BRA `(.L_x_3) ;  /* 0x00000000005c8947 */ /* 0x000fec0003800000 */
[----:B------:R-:W-:Y:S02]  /*02c0*/  FSETP.GTU.FTZ.AND P0, PT, |R0|, +INF , PT ;  /* 0x7f8000000000780b */ /* 0x000fe40003f1c200 */
[----:B------:R-:W-:-:S04]  /*02d0*/  FSETP.GTU.FTZ.AND P1, PT, |R3|, +INF , PT ;  /* 0x7f8000000300780b */ /* 0x000fc80003f3c200 */
[----:B------:R-:W-:-:S13]  /*02e0*/  PLOP3.LUT P0, PT, P0, P1, PT, 0xf8, 0x8f ;  /* 0x00000000008f781c */ /* 0x000fda0000703f70 */
[----:B------:R-:W-:Y:S05]  /*02f0*/  @P0 BRA `(.L_x_4) ;  /* 0x00000004004c0947 */ /* 0x000fea0003800000 */
[----:B------:R-:W-:-:S13]  /*0300*/  LOP3.LUT P0, RZ, R7, 0x7fffffff, R6, 0xc8, !PT ;  /* 0x7fffffff07ff7812 */ /* 0x000fda000780c806 */
[----:B------:R-:W-:Y:S05]  /*0310*/  @!P0 BRA `(.L_x_5) ;  /* 0x00000004003c8947 */ /* 0x000fea0003800000 */
[C---:B------:R-:W-:Y:S02]  /*0320*/  FSETP.NEU.FTZ.AND P2, PT, |R0|.reuse, +INF , PT ;  /* 0x7f8000000000780b */ /* 0x040fe40003f5d200 */
[----:B------:R-:W-:Y:S02]  /*0330*/  FSETP.NEU.FTZ.AND P1, PT, |R3|, +INF , PT ;  /* 0x7f8000000300780b */ /* 0x000fe40003f3d200 */
[----:B------:R-:W-:-:S11]  /*0340*/  FSETP.NEU.FTZ.AND P0, PT, |R0|, +INF , PT ;  /* 0x7f8000000000780b */ /* 0x000fd60003f1d200 */
[----:B------:R-:W-:Y:S05]  /*0350*/  @!P1 BRA !P2, `(.L_x_5) ;  /* 0x00000004002c9947 */ /* 0x000fea0005000000 */
[----:B------:R-:W-:-:S04]  /*0360*/  LOP3.LUT P2, RZ, R6, 0x7fffffff, RZ, 0xc0, !PT ;  /* 0x7fffffff06ff7812 */ /* 0x000fc8000784c0ff */
[----:B------:R-:W-:-:S13]  /*0370*/  PLOP3.LUT P1, PT, P1, P2, PT, 0x2f, 0xf2 ;  /* 0x0000000000f2781c */ /* 0x000fda0000f24577 */
[----:B------:R-:W-:Y:S05]  /*0380*/  @P1 BRA `(.L_x_6) ;  /* 0x0000000400181947 */ /* 0x000fea0003800000 */
[----:B------:R-:W-:-:S04]  /*0390*/  LOP3.LUT P1, RZ, R7, 0x7fffffff, RZ, 0xc0, !PT ;  /* 0x7fffffff07ff7812 */ /* 0x000fc8000782c0ff */
[----:B------:R-:W-:-:S13]  /*03a0*/  PLOP3.LUT P0, PT, P0, P1, PT, 0x2f, 0xf2 ;  /* 0x0000000000f2781c */ /* 0x000fda0000702577 */
[----:B------:R-:W-:Y:S05]  /*03b0*/  @P0 BRA `(.L_x_7) ;  /* 0x0000000400000947 */ /* 0x000fea0003800000 */
[----:B------:R-:W-:Y:S02]  /*03c0*/  ISETP.GE.AND P0, PT, R9, RZ, PT ;  /* 0x000000ff0900720c */ /* 0x000fe40003f06270 */
[----:B------:R-:W-:-:S11]  /*03d0*/  ISETP.GE.AND P1, PT, R10, RZ, PT ;  /* 0x000000ff0a00720c */ /* 0x000fd60003f26270 */
[----:B------:R-:W-:Y:S02]  /*03e0*/  @P0 IMAD.MOV.U32 R8, RZ, RZ, RZ ;  /* 0x000000ffff080224 */ /* 0x000fe400078e00ff */
[----:B------:R-:W-:Y:S01]  /*03f0*/  @!P0 FFMA R6, R0, 1.84467440737095516160e+19, RZ ;  /* 0x5f80000000068823 */ /* 0x000fe200000000ff */
[----:B------:R-:W-:Y:S02]  /*0400*/  @!P0 IMAD.MOV.U32 R8, RZ, RZ, -0x40 ;  /* 0xffffffc0ff088424 */ /* 0x000fe400078e00ff */
[----:B------:R-:W-:Y:S02]  /*0410*/  @!P1 FFMA R7, R3, 1.84467440737095516160e+19, RZ ;  /* 0x5f80000003079823 */ /* 0x000fe400000000ff */
[----:B------:R-:W-:-:S07]  /*0420*/  @!P1 VIADD R8, R8, 0x40 ;  /* 0x0000004008089836 */ /* 0x000fce0000000000 */
.L_x_3:
[----:B------:R-:W-:Y:S01]  /*0430*/  LEA R0, R5, 0xc0800000, 0x17 ;  /* 0xc080000005007811 */ /* 0x000fe200078eb8ff */
[----:B------:R-:W-:Y:S01]  /*0440*/  VIADD R4, R4, 0xffffff81 ;  /* 0xffffff8104047836 */ /* 0x000fe20000000000 */
[----:B------:R-:W-:Y:S03]  /*0450*/  BSSY.RECONVERGENT B2, `(.L_x_8) ;  /* 0x0000035000027945 */ /* 0x000fe60003800200 */
[----:B------:R-:W-:Y:S01]  /*0460*/  IMAD.IADD R7, R7, 0x1, -R0 ;  /* 0x0000000107077824 */ /* 0x000fe200078e0a00 */
[C---:B------:R-:W-:Y:S01]  /*0470*/  IADD3 R5, PT, PT, R4.reuse, 0x7f, -R5 ;  /* 0x0000007f04057810 */ /* 0x040fe20007ffe805 */
[----:B------:R-:W-:Y:S02]  /*0480*/  IMAD R0, R4, -0x800000, R6 ;  /* 0xff80000004007824 */ /* 0x000fe400078e0206 */
[----:B------:R-:W0:Y:S01]  /*0490*/  MUFU.RCP R3, R7 ;  /* 0x0000000700037308 */ /* 0x000e220000001000 */
[----:B------:R-:W-:Y:S01]  /*04a0*/  FADD.FTZ R9, -R7, -RZ ;  /* 0x800000ff07097221 */ /* 0x000fe20000010100 */
[----:B------:R-:W-:-:S03]  /*04b0*/  IMAD.IADD R5, R5, 0x1, R8 ;  /* 0x0000000105057824 */ /* 0x000fc600078e0208 */
[----:B0-----:R-:W-:-:S04]  /*04c0*/  FFMA R10, R3, R9, 1 ;  /* 0x3f800000030a7423 */ /* 0x001fc80000000009 */
[----:B------:R-:W-:-:S04]  /*04d0*/  FFMA R10, R3, R10, R3 ;  /* 0x0000000a030a7223 */ /* 0x000fc80000000003 */
[----:B------:R-:W-:-:S04]  /*04e0*/  FFMA R3, R0, R10, RZ ;  /* 0x0000000a00037223 */ /* 0x000fc800000000ff */
[----:B------:R-:W-:-:S04]  /*04f0*/  FFMA R6, R9, R3, R0 ;  /* 0x0000000309067223 */ /* 0x000fc80000000000 */
[----:B------:R-:W-:-:S04]  /*0500*/  FFMA R11, R10, R6, R3 ;  /* 0x000000060a0b7223 */ /* 0x000fc80000000003 */
[----:B------:R-:W-:-:S04]  /*0510*/  FFMA R6, R9, R11, R0 ;  /* 0x0000000b09067223 */ /* 0x000fc80000000000 */
[----:B------:R-:W-:-:S05]  /*0520*/  FFMA R3, R10, R6, R11 ;  /* 0x000000060a037223 */ /* 0x000fca000000000b */
[----:B------:R-:W-:-:S04]  /*0530*/  SHF.R.U32.HI R0, RZ, 0x17, R3 ;  /* 0x00000017ff007819 */ /* 0x000fc80000011603 */
[----:B------:R-:W-:-:S05]  /*0540*/  LOP3.LUT R0, R0, 0xff, RZ, 0xc0, !PT ;  /* 0x000000ff00007812 */ /* 0x000fca00078ec0ff */
[----:B------:R-:W-:-:S04]  /*0550*/  IMAD.IADD R8, R0, 0x1, R5 ;  /* 0x0000000100087824 */ /* 0x000fc800078e0205 */
[----:B------:R-:W-:-:S05]  /*0560*/  VIADD R0, R8, 0xffffffff ;  /* 0xffffffff08007836 */ /* 0x000fca0000000000 */
[----:B------:R-:W-:-:S13]  /*0570*/  ISETP.GE.U32.AND P0, PT, R0, 0xfe, PT ;  /* 0x000000fe0000780c */ /* 0x000fda0003f06070 */
[----:B------:R-:W-:Y:S05]  /*0580*/  @!P0 BRA `(.L_x_9) ;  /* 0x0000000000808947 */ /* 0x000fea0003800000 */
[----:B------:R-:W-:-:S13]  /*0590*/  ISETP.GT.AND P0, PT, R8, 0xfe, PT ;  /* 0x000000fe0800780c */ /* 0x000fda0003f04270 */
[----:B------:R-:W-:Y:S05]  /*05a0*/  @P0 BRA `(.L_x_10) ;  /* 0x00000000006c0947 */ /* 0x000fea0003800000 */
[----:B------:R-:W-:-:S13]  /*05b0*/  ISETP.GE.AND P0, PT, R8, 0x1, PT ;  /* 0x000000010800780c */ /* 0x000fda0003f06270 */
[----:B------:R-:W-:Y:S05]  /*05c0*/  @P0 BRA `(.L_x_11) ;  /* 0x0000000000740947 */ /* 0x000fea0003800000 */
[----:B------:R-:W-:Y:S02]  /*05d0*/  ISETP.GE.AND P0, PT, R8, -0x18, PT ;  /* 0xffffffe80800780c */ /* 0x000fe40003f06270 */
[----:B------:R-:W-:-:S11]  /*05e0*/  LOP3.LUT R3, R3, 0x80000000, RZ, 0xc0, !PT ;  /* 0x8000000003037812 */ /* 0x000fd600078ec0ff */
[----:B------:R-:W-:Y:S05]  /*05f0*/  @!P0 BRA `(.L_x_11) ;  /* 0x0000000000688947 */ /* 0x000fea0003800000 */
[-CC-:B------:R-:W-:Y:S01]  /*0600*/  FFMA.RZ R0, R10, R6.reuse, R11.reuse ;  /* 0x000000060a007223 */ /* 0x180fe2000000c00b */
[----:B------:R-:W-:Y:S02]  /*0610*/  VIADD R7, R8, 0x20 ;  /* 0x0000002008077836 */ /* 0x000fe40000000000 */
[-CC-:B------:R-:W-:Y:S01]  /*0620*/  FFMA.RM R5, R10, R6.reuse, R11.reuse ;  /* 0x000000060a057223 */ /* 0x180fe2000000400b */
[----:B------:R-:W-:Y:S02]  /*0630*/  ISETP.NE.AND P2, PT, R8, RZ, PT ;  /* 0x000000ff0800720c */ /* 0x000fe40003f45270 */
[----:B------:R-:W-:Y:S01]  /*0640*/  LOP3.LUT R4, R0, 0x7fffff, RZ, 0xc0, !PT ;  /* 0x007fffff00047812 */ /* 0x000fe200078ec0ff */
[----:B------:R-:W-:Y:S01]  /*0650*/  FFMA.RP R0, R10, R6, R11 ;  /* 0x000000060a007223 */ /* 0x000fe2000000800b */
[----:B------:R-:W-:Y:S01]  /*0660*/  IMAD.MOV R6, RZ, RZ, -R8 ;  /* 0x000000ffff067224 */ /* 0x000fe200078e0a08 */
[----:B------:R-:W-:Y:S02]  /*0670*/  ISETP.NE.AND P1, PT, R8, RZ, PT ;  /* 0x000000ff0800720c */ /* 0x000fe40003f25270 */
[----:B------:R-:W-:-:S02]  /*0680*/  LOP3.LUT R4, R4, 0x800000, RZ, 0xfc, !PT ;  /* 0x0080000004047812 */ /* 0x000fc400078efcff */
[----:B------:R-:W-:Y:S02]  /*0690*/  FSETP.NEU.FTZ.AND P0, PT, R0, R5, PT ;  /* 0x000000050000720b */ /* 0x000fe40003f1d000 */
[----:B------:R-:W-:Y:S02]  /*06a0*/  SHF.L.U32 R7, R4, R7, RZ ;  /* 0x0000000704077219 */ /* 0x000fe400000006ff */
[----:B------:R-:W-:Y:S02]  /*06b0*/  SEL R5, R6, RZ, P2 ;  /* 0x000000ff06057207 */ /* 0x000fe40001000000 */
[----:B------:R-:W-:Y:S02]  /*06c0*/  ISETP.NE.AND P1, PT, R7, RZ, P1 ;  /* 0x000000ff0700720c */ /* 0x000fe40000f25270 */
[----:B------:R-:W-:Y:S02]  /*06d0*/  SHF.R.U32.HI R5, RZ, R5, R4 ;  /* 0x00000005ff057219 */ /* 0x000fe40000011604 */
[----:B------:R-:W-:-:S02]  /*06e0*/  PLOP3.LUT P0, PT, P0, P1, PT, 0xf8, 0x8f ;  /* 0x00000000008f781c */ /* 0x000fc40000703f70 */
[----:B------:R-:W-:Y:S02]  /*06f0*/  SHF.R.U32.HI R7, RZ, 0x1, R5 ;  /* 0x00000001ff077819 */ /* 0x000fe40000011605 */
[----:B------:R-:W-:-:S04]  /*0700*/  SEL R0, RZ, 0x1, !P0 ;  /* 0x00000001ff007807 */ /* 0x000fc80004000000 */
[----:B------:R-:W-:-:S04]  /*0710*/  LOP3.LUT R0, R0, 0x1, R7, 0xf8, !PT ;  /* 0x0000000100007812 */ /* 0x000fc800078ef807 */
[----:B------:R-:W-:-:S05]  /*0720*/  LOP3.LUT R0, R0, R5, RZ, 0xc0, !PT ;  /* 0x0000000500007212 */ /* 0x000fca00078ec0ff */
[----:B------:R-:W-:-:S05]  /*0730*/  IMAD.IADD R0, R7, 0x1, R0 ;  /* 0x0000000107007824 */ /* 0x000fca00078e0200 */
[----:B------:R-:W-:Y:S01]  /*0740*/  LOP3.LUT R3, R0, R3, RZ, 0xfc, !PT ;  /* 0x0000000300037212 */ /* 0x000fe200078efcff */
[----:B------:R-:W-:Y:S06]  /*0750*/  BRA `(.L_x_11) ;  /* 0x0000000000107947 */ /* 0x000fec0003800000 */
.L_x_10:
[----:B------:R-:W-:-:S04]  /*0760*/  LOP3.LUT R3, R3, 0x80000000, RZ, 0xc0, !PT ;  /* 0x8000000003037812 */ /* 0x000fc800078ec0ff */
[----:B------:R-:W-:Y:S01]  /*0770*/  LOP3.LUT R3, R3, 0x7f800000, RZ, 0xfc, !PT ;  /* 0x7f80000003037812 */ /* 0x000fe200078efcff */
[----:B------:R-:W-:Y:S06]  /*0780*/  BRA `(.L_x_11) ;  /* 0x0000000000047947 */ /* 0x000fec0003800000 */
.L_x_9:
[----:B------:R-:W-:-:S07]  /*0790*/  IMAD R3, R5, 0x800000, R3 ;  /* 0x0080000005037824 */ /* 0x000fce00078e0203 */
.L_x_11:
[----:B------:R-:W-:Y:S05]  /*07a0*/  BSYNC.RECONVERGENT B2 ;  /* 0x0000000000027941 */ /* 0x000fea0003800200 */
.L_x_8:
[----:B------:R-:W-:Y:S05]  /*07b0*/  BRA `(.L_x_12) ;  /* 0x0000000000207947 */ /* 0x000fea0003800000 */
.L_x_7:
[----:B------:R-:W-:-:S04]  /*07c0*/  LOP3.LUT R3, R7, 0x80000000, R6, 0x48, !PT ;  /* 0x8000000007037812 */ /* 0x000fc800078e4806 */
[----:B------:R-:W-:Y:S01]  /*07d0*/  LOP3.LUT R3, R3, 0x7f800000, RZ, 0xfc, !PT ;  /* 0x7f80000003037812 */ /* 0x000fe200078efcff */
[----:B------:R-:W-:Y:S06]  /*07e0*/  BRA `(.L_x_12) ;  /* 0x0000000000147947 */ /* 0x000fec0003800000 */
.L_x_6:
[----:B------:R-:W-:Y:S01]  /*07f0*/  LOP3.LUT R3, R7, 0x80000000, R6, 0x48, !PT ;  /* 0x8000000007037812 */ /* 0x000fe200078e4806 */
[----:B------:R-:W-:Y:S06]  /*0800*/  BRA `(.L_x_12) ;  /* 0x00000000000c7947 */ /* 0x000fec0003800000 */
.L_x_5:
[----:B------:R-:W0:Y:S01]  /*0810*/  MUFU.RSQ R3, -QNAN ;  /* 0xffc0000000037908 */ /* 0x000e220000001400 */
[----:B------:R-:W-:Y:S05]  /*0820*/  BRA `(.L_x_12) ;  /* 0x0000000000047947 */ /* 0x000fea0003800000 */
.L_x_4:
[----:B------:R-:W-:-:S07]  /*0830*/  FADD.FTZ R3, R0, R3 ;  /* 0x0000000300037221 */ /* 0x000fce0000010000 */
.L_x_12:
[----:B------:R-:W-:Y:S05]  /*0840*/  BSYNC.RECONVERGENT B1 ;  /* 0x0000000000017941 */ /* 0x000fea0003800200 */
.L_x_2:
[----:B0-----:R-:W-:Y:S02]  /*0850*/  IMAD.MOV.U32 R5, RZ, RZ, R3 ;  /* 0x000000ffff057224 */ /* 0x001fe400078e0003 */
[----:B------:R-:W-:-:S04]  /*0860*/  IMAD.MOV.U32 R3, RZ, RZ, 0x0 ;  /* 0x00000000ff037424 */ /* 0x000fc800078e00ff */
[----:B------:R-:W-:Y:S05]  /*0870*/  RET.REL.NODEC R2 `(_Z16mean_kernel_fp16PKfPfi) ;  /* 0xfffffff402e07950 */ /* 0x000fea0003c3ffff */
.L_x_13:
[----:B------:R-:W-:-:S00]  /*0880*/  BRA `(.L_x_13) ;  /* 0xfffffffc00fc7947 */ /* 0x000fc0000383ffff */
[----:B------:R-:W-:-:S00]  /*0890*/  NOP ;  /* 0x0000000000007918 */ /* 0x000fc00000000000 */
        /* <DEDUP_REMOVED lines=14> */
.L_x_14:


//--------------------- .nv.shared.reserved.0     --------------------------
	.section	.nv.shared.reserved.0,"aw",@nobits
	.weak		__nv_reservedSMEM_offset_0_alias
	.size		__nv_reservedSMEM_offset_0_alias, 0, 64
	.other		__nv_reservedSMEM_offset_0_alias,@"STO_CUDA_RESERVED_SHARED STV_DEFAULT"
__nv_reservedSMEM_offset_0_alias:
	.zero		0
	.zero		64


//--------------------- .nv.constant0._Z16mean_kernel_fp16PKfPfi --------------------------
	.section	.nv.constant0._Z16mean_kernel_fp16PKfPfi,"a",@progbits
	.sectionflags	@""
	.align	4
.nv.constant0._Z16mean_kernel_fp16PKfPfi:
	.zero		916


//--------------------- SYMBOLS --------------------------

	.type		.nv.reservedSmem.offset0,@object
	.size		.nv.reservedSmem.offset0,0x4
